//
// Generated by NVIDIA NVVM Compiler
//
// Compiler Build ID: CL-36424714
// Cuda compilation tools, release 13.0, V13.0.88
// Based on NVVM 20.0.0
//

.version 9.0
.target sm_100
.address_size 64

	// .globl	_Z16rgb_to_grayscalev

.visible .entry _Z16rgb_to_grayscalev()
{


	ret;

}


// ===== COMPILED SASS (sm_100) =====

	.target	sm_100

	.elftype	@"ET_EXEC"


//--------------------- .note.nv.tkinfo           --------------------------
	.section	.note.nv.tkinfo,"",@"SHT_NOTE"
	.sectionflags	@"SHF_NOTE_NV_TKINFO"
	.tkinfo
        /*0018*/ 	.word	0x00000002
        /*0030*/ 	.string	""
        /*0030*/ 	.string	"ptxas"
        /*0030*/ 	.string	"Cuda compilation tools, release 13.0, V13.0.88"
        /*0030*/ 	.string	"Build cuda_13.0.r13.0/compiler.36424714_0"
        /*0030*/ 	.string	"-arch sm_100 -m 64 "



//--------------------- .note.nv.cuinfo           --------------------------
	.section	.note.nv.cuinfo,"",@"SHT_NOTE"
	.sectionflags	@"SHF_NOTE_NV_CUINFO"
        /*0018*/ 	.short	0x0002
        /*001a*/ 	.short	0x0064
        /*001c*/ 	.short	0x0082
	.zero		2


//--------------------- .nv.info                  --------------------------
	.section	.nv.info,"",@"SHT_CUDA_INFO"
	.align	4


	//----- nvinfo : EIATTR_REGCOUNT
	.align		4
        /*0000*/ 	.byte	0x04, 0x2f
        /*0002*/ 	.short	(.L_1 - .L_0)
	.align		4
.L_0:
        /*0004*/ 	.word	index@(_Z16rgb_to_grayscalev)
        /*0008*/ 	.word	0x00000004


	//----- nvinfo : EIATTR_FRAME_SIZE
	.align		4
.L_1:
        /*000c*/ 	.byte	0x04, 0x11
        /*000e*/ 	.short	(.L_3 - .L_2)
	.align		4
.L_2:
        /*0010*/ 	.word	index@(_Z16rgb_to_grayscalev)
        /*0014*/ 	.word	0x00000000


	//----- nvinfo : EIATTR_MIN_STACK_SIZE
	.align		4
.L_3:
        /*0018*/ 	.byte	0x04, 0x12
        /*001a*/ 	.short	(.L_5 - .L_4)
	.align		4
.L_4:
        /*001c*/ 	.word	index@(_Z16rgb_to_grayscalev)
        /*0020*/ 	.word	0x00000000
.L_5:


//--------------------- .nv.compat                --------------------------
	.section	.nv.compat,"",@"SHT_CUDA_COMPAT_INFO"
	.align	4
        /*0000*/ 	.byte	0x02, 0x09, 0x00, 0x00, 0x02, 0x02, 0x01, 0x00, 0x02, 0x05, 0x05, 0x00, 0x03, 0x07, 0x01, 0x01
        /*0010*/ 	.byte	0x02, 0x03, 0x00, 0x00, 0x02, 0x06, 0x01, 0x00, 0x04, 0x0b, 0x08, 0x00, 0x09, 0x00, 0x00, 0x00
        /*0020*/ 	.byte	0x00, 0x00, 0x00, 0x00


//--------------------- .nv.info._Z16rgb_to_grayscalev --------------------------
	.section	.nv.info._Z16rgb_to_grayscalev,"",@"SHT_CUDA_INFO"
	.sectionflags	@""
	.align	4


	//----- nvinfo : EIATTR_CUDA_API_VERSION
	.align		4
        /*0000*/ 	.byte	0x04, 0x37
        /*0002*/ 	.short	(.L_7 - .L_6)
.L_6:
        /*0004*/ 	.word	0x00000082


	//----- nvinfo : EIATTR_SPARSE_MMA_MASK
	.align		4
.L_7:
        /*0008*/ 	.byte	0x03, 0x50
        /*000a*/ 	.short	0x0000


	//----- nvinfo : EIATTR_MAXREG_COUNT
	.align		4
        /*000c*/ 	.byte	0x03, 0x1b
        /*000e*/ 	.short	0x00ff


	//----- nvinfo : EIATTR_MERCURY_ISA_VERSION
	.align		4
        /*0010*/ 	.byte	0x03, 0x5f
        /*0012*/ 	.short	0x0101


	//----- nvinfo : EIATTR_VRC_CTA_INIT_COUNT
	.align		4
        /*0014*/ 	.byte	0x02, 0x4a
	.zero		1
	.zero		1


	//----- nvinfo : EIATTR_EXIT_INSTR_OFFSETS
	.align		4
        /*0018*/ 	.byte	0x04, 0x1c
        /*001a*/ 	.short	(.L_9 - .L_8)


	//   ....[0]....
.L_8:
        /*001c*/ 	.word	0x00000010


	//----- nvinfo : EIATTR_SW_WAR
	.align		4
.L_9:
        /*0020*/ 	.byte	0x04, 0x36
        /*0022*/ 	.short	(.L_11 - .L_10)
.L_10:
        /*0024*/ 	.word	0x00000008
.L_11:


//--------------------- .nv.callgraph             --------------------------
	.section	.nv.callgraph,"",@"SHT_CUDA_CALLGRAPH"
	.align	4
	.sectionentsize	8
	.align		4
        /*0000*/ 	.word	0x00000000
	.align		4
        /*0004*/ 	.word	0xffffffff
	.align		4
        /*0008*/ 	.word	0x00000000
	.align		4
        /*000c*/ 	.word	0xfffffffe
	.align		4
        /*0010*/ 	.word	0x00000000
	.align		4
        /*0014*/ 	.word	0xfffffffd
	.align		4
        /*0018*/ 	.word	0x00000000
	.align		4
        /*001c*/ 	.word	0xfffffffc


//--------------------- .text._Z16rgb_to_grayscalev --------------------------
	.section	.text._Z16rgb_to_grayscalev,"ax",@progbits
	.align	128
        .global         _Z16rgb_to_grayscalev
        .type           _Z16rgb_to_grayscalev,@function
        .size           _Z16rgb_to_grayscalev,(.L_x_1 - _Z16rgb_to_grayscalev)
        .other          _Z16rgb_to_grayscalev,@"STO_CUDA_ENTRY STV_DEFAULT"
_Z16rgb_to_grayscalev:
.text._Z16rgb_to_grayscalev:
[----:B------:R-:W-:Y:S01]  /*0000*/  LDC R1, c[0x0][0x37c] ;  /* 0x0000df00ff017b82 */ /* 0x000fe20000000800 */
[----:B------:R-:W-:Y:S05]  /*0010*/  EXIT ;  /* 0x000000000000794d */ /* 0x000fea0003800000 */
.L_x_0:
[----:B------:R-:W-:-:S00]  /*0020*/  BRA `(.L_x_0) ;  /* 0xfffffffc00fc7947 */ /* 0x000fc0000383ffff */
[----:B------:R-:W-:-:S00]  /*0030*/  NOP ;  /* 0x0000000000007918 */ /* 0x000fc00000000000 */
        /* <DEDUP_REMOVED lines=12> */
.L_x_1:


//--------------------- .nv.shared.reserved.0     --------------------------
	.section	.nv.shared.reserved.0,"aw",@nobits
	.weak		__nv_reservedSMEM_offset_0_alias
	.size		__nv_reservedSMEM_offset_0_alias, 0, 64
	.other		__nv_reservedSMEM_offset_0_alias,@"STO_CUDA_RESERVED_SHARED STV_DEFAULT"
__nv_reservedSMEM_offset_0_alias:
	.zero		0
	.zero		64


//--------------------- .nv.constant0._Z16rgb_to_grayscalev --------------------------
	.section	.nv.constant0._Z16rgb_to_grayscalev,"a",@progbits
	.sectionflags	@""
	.align	4
.nv.constant0._Z16rgb_to_grayscalev:
	.zero		896


//--------------------- SYMBOLS --------------------------

	.type		.nv.reservedSmem.offset0,@object
	.size		.nv.reservedSmem.offset0,0x4
